//
// Generated by NVIDIA NVVM Compiler
//
// Compiler Build ID: CL-36424714
// Cuda compilation tools, release 13.0, V13.0.88
// Based on NVVM 20.0.0
//

.version 9.0
.target sm_100
.address_size 64

	// .globl	_Z6do_addPiS_S_

.visible .entry _Z6do_addPiS_S_(
	.param .u64 .ptr .align 1 _Z6do_addPiS_S__param_0,
	.param .u64 .ptr .align 1 _Z6do_addPiS_S__param_1,
	.param .u64 .ptr .align 1 _Z6do_addPiS_S__param_2
)
{
	.reg .b32 	%r<8>;
	.reg .b64 	%rd<11>;

	ld.param.u64 	%rd1, [_Z6do_addPiS_S__param_0];
	ld.param.u64 	%rd2, [_Z6do_addPiS_S__param_1];
	ld.param.u64 	%rd3, [_Z6do_addPiS_S__param_2];
	cvta.to.global.u64 	%rd4, %rd3;
	cvta.to.global.u64 	%rd5, %rd2;
	cvta.to.global.u64 	%rd6, %rd1;
	mov.u32 	%r1, %tid.x;
	mov.u32 	%r2, %ctaid.x;
	mov.u32 	%r3, %ntid.x;
	mad.lo.s32 	%r4, %r2, %r3, %r1;
	mul.wide.s32 	%rd7, %r4, 4;
	add.s64 	%rd8, %rd6, %rd7;
	ld.global.u32 	%r5, [%rd8];
	add.s64 	%rd9, %rd5, %rd7;
	ld.global.u32 	%r6, [%rd9];
	add.s32 	%r7, %r6, %r5;
	add.s64 	%rd10, %rd4, %rd7;
	st.global.u32 	[%rd10], %r7;
	ret;

}


// ===== COMPILED SASS (sm_100) =====

	.target	sm_100

	.elftype	@"ET_EXEC"


//--------------------- .note.nv.tkinfo           --------------------------
	.section	.note.nv.tkinfo,"",@"SHT_NOTE"
	.sectionflags	@"SHF_NOTE_NV_TKINFO"
	.tkinfo
        /*0018*/ 	.word	0x00000002
        /*0030*/ 	.string	""
        /*0030*/ 	.string	"ptxas"
        /*0030*/ 	.string	"Cuda compilation tools, release 13.0, V13.0.88"
        /*0030*/ 	.string	"Build cuda_13.0.r13.0/compiler.36424714_0"
        /*0030*/ 	.string	"-arch sm_100 -m 64 "



//--------------------- .note.nv.cuinfo           --------------------------
	.section	.note.nv.cuinfo,"",@"SHT_NOTE"
	.sectionflags	@"SHF_NOTE_NV_CUINFO"
        /*0018*/ 	.short	0x0002
        /*001a*/ 	.short	0x0064
        /*001c*/ 	.short	0x0082
	.zero		2


//--------------------- .nv.info                  --------------------------
	.section	.nv.info,"",@"SHT_CUDA_INFO"
	.align	4


	//----- nvinfo : EIATTR_REGCOUNT
	.align		4
        /*0000*/ 	.byte	0x04, 0x2f
        /*0002*/ 	.short	(.L_1 - .L_0)
	.align		4
.L_0:
        /*0004*/ 	.word	index@(_Z6do_addPiS_S_)
        /*0008*/ 	.word	0x0000000c


	//----- nvinfo : EIATTR_FRAME_SIZE
	.align		4
.L_1:
        /*000c*/ 	.byte	0x04, 0x11
        /*000e*/ 	.short	(.L_3 - .L_2)
	.align		4
.L_2:
        /*0010*/ 	.word	index@(_Z6do_addPiS_S_)
        /*0014*/ 	.word	0x00000000


	//----- nvinfo : EIATTR_MIN_STACK_SIZE
	.align		4
.L_3:
        /*0018*/ 	.byte	0x04, 0x12
        /*001a*/ 	.short	(.L_5 - .L_4)
	.align		4
.L_4:
        /*001c*/ 	.word	index@(_Z6do_addPiS_S_)
        /*0020*/ 	.word	0x00000000
.L_5:


//--------------------- .nv.compat                --------------------------
	.section	.nv.compat,"",@"SHT_CUDA_COMPAT_INFO"
	.align	4
        /*0000*/ 	.byte	0x02, 0x09, 0x00, 0x00, 0x02, 0x02, 0x01, 0x00, 0x02, 0x05, 0x05, 0x00, 0x03, 0x07, 0x01, 0x01
        /*0010*/ 	.byte	0x02, 0x03, 0x00, 0x00, 0x02, 0x06, 0x01, 0x00, 0x04, 0x0b, 0x08, 0x00, 0x09, 0x00, 0x00, 0x00
        /*0020*/ 	.byte	0x00, 0x00, 0x00, 0x00


//--------------------- .nv.info._Z6do_addPiS_S_  --------------------------
	.section	.nv.info._Z6do_addPiS_S_,"",@"SHT_CUDA_INFO"
	.sectionflags	@""
	.align	4


	//----- nvinfo : EIATTR_CUDA_API_VERSION
	.align		4
        /*0000*/ 	.byte	0x04, 0x37
        /*0002*/ 	.short	(.L_7 - .L_6)
.L_6:
        /*0004*/ 	.word	0x00000082


	//----- nvinfo : EIATTR_KPARAM_INFO
	.align		4
.L_7:
        /*0008*/ 	.byte	0x04, 0x17
        /*000a*/ 	.short	(.L_9 - .L_8)
.L_8:
        /*000c*/ 	.word	0x00000000
        /*0010*/ 	.short	0x0002
        /*0012*/ 	.short	0x0010
        /*0014*/ 	.byte	0x00, 0xf5, 0x21, 0x00


	//----- nvinfo : EIATTR_KPARAM_INFO
	.align		4
.L_9:
        /*0018*/ 	.byte	0x04, 0x17
        /*001a*/ 	.short	(.L_11 - .L_10)
.L_10:
        /*001c*/ 	.word	0x00000000
        /*0020*/ 	.short	0x0001
        /*0022*/ 	.short	0x0008
        /*0024*/ 	.byte	0x00, 0xf5, 0x21, 0x00


	//----- nvinfo : EIATTR_KPARAM_INFO
	.align		4
.L_11:
        /*0028*/ 	.byte	0x04, 0x17
        /*002a*/ 	.short	(.L_13 - .L_12)
.L_12:
        /*002c*/ 	.word	0x00000000
        /*0030*/ 	.short	0x0000
        /*0032*/ 	.short	0x0000
        /*0034*/ 	.byte	0x00, 0xf5, 0x21, 0x00


	//----- nvinfo : EIATTR_SPARSE_MMA_MASK
	.align		4
.L_13:
        /*0038*/ 	.byte	0x03, 0x50
        /*003a*/ 	.short	0x0000


	//----- nvinfo : EIATTR_MAXREG_COUNT
	.align		4
        /*003c*/ 	.byte	0x03, 0x1b
        /*003e*/ 	.short	0x00ff


	//----- nvinfo : EIATTR_MERCURY_ISA_VERSION
	.align		4
        /*0040*/ 	.byte	0x03, 0x5f
        /*0042*/ 	.short	0x0101


	//----- nvinfo : EIATTR_VRC_CTA_INIT_COUNT
	.align		4
        /*0044*/ 	.byte	0x02, 0x4a
	.zero		1
	.zero		1


	//----- nvinfo : EIATTR_EXIT_INSTR_OFFSETS
	.align		4
        /*0048*/ 	.byte	0x04, 0x1c
        /*004a*/ 	.short	(.L_15 - .L_14)


	//   ....[0]....
.L_14:
        /*004c*/ 	.word	0x00000100


	//----- nvinfo : EIATTR_CBANK_PARAM_SIZE
	.align		4
.L_15:
        /*0050*/ 	.byte	0x03, 0x19
        /*0052*/ 	.short	0x0018


	//----- nvinfo : EIATTR_PARAM_CBANK
	.align		4
        /*0054*/ 	.byte	0x04, 0x0a
        /*0056*/ 	.short	(.L_17 - .L_16)
	.align		4
.L_16:
        /*0058*/ 	.word	index@(.nv.constant0._Z6do_addPiS_S_)
        /*005c*/ 	.short	0x0380
        /*005e*/ 	.short	0x0018


	//----- nvinfo : EIATTR_SW_WAR
	.align		4
.L_17:
        /*0060*/ 	.byte	0x04, 0x36
        /*0062*/ 	.short	(.L_19 - .L_18)
.L_18:
        /*0064*/ 	.word	0x00000008
.L_19:


//--------------------- .nv.callgraph             --------------------------
	.section	.nv.callgraph,"",@"SHT_CUDA_CALLGRAPH"
	.align	4
	.sectionentsize	8
	.align		4
        /*0000*/ 	.word	0x00000000
	.align		4
        /*0004*/ 	.word	0xffffffff
	.align		4
        /*0008*/ 	.word	0x00000000
	.align		4
        /*000c*/ 	.word	0xfffffffe
	.align		4
        /*0010*/ 	.word	0x00000000
	.align		4
        /*0014*/ 	.word	0xfffffffd
	.align		4
        /*0018*/ 	.word	0x00000000
	.align		4
        /*001c*/ 	.word	0xfffffffc


//--------------------- .text._Z6do_addPiS_S_     --------------------------
	.section	.text._Z6do_addPiS_S_,"ax",@progbits
	.align	128
        .global         _Z6do_addPiS_S_
        .type           _Z6do_addPiS_S_,@function
        .size           _Z6do_addPiS_S_,(.L_x_1 - _Z6do_addPiS_S_)
        .other          _Z6do_addPiS_S_,@"STO_CUDA_ENTRY STV_DEFAULT"
_Z6do_addPiS_S_:
.text._Z6do_addPiS_S_:
[----:B------:R-:W-:Y:S01]  /*0000*/  LDC R1, c[0x0][0x37c] ;  /* 0x0000df00ff017b82 */ /* 0x000fe20000000800 */
[----:B------:R-:W0:Y:S07]  /*0010*/  S2R R9, SR_TID.X ;  /* 0x0000000000097919 */ /* 0x000e2e0000002100 */
[----:B------:R-:W0:Y:S01]  /*0020*/  S2UR UR6, SR_CTAID.X ;  /* 0x00000000000679c3 */ /* 0x000e220000002500 */
[----:B------:R-:W1:Y:S07]  /*0030*/  LDCU.64 UR4, c[0x0][0x358] ;  /* 0x00006b00ff0477ac */ /* 0x000e6e0008000a00 */
[----:B------:R-:W0:Y:S08]  /*0040*/  LDC R0, c[0x0][0x360] ;  /* 0x0000d800ff007b82 */ /* 0x000e300000000800 */
[----:B------:R-:W2:Y:S08]  /*0050*/  LDC.64 R2, c[0x0][0x380] ;  /* 0x0000e000ff027b82 */ /* 0x000eb00000000a00 */
[----:B------:R-:W3:Y:S01]  /*0060*/  LDC.64 R4, c[0x0][0x388] ;  /* 0x0000e200ff047b82 */ /* 0x000ee20000000a00 */
[----:B0-----:R-:W-:-:S07]  /*0070*/  IMAD R9, R0, UR6, R9 ;  /* 0x0000000600097c24 */ /* 0x001fce000f8e0209 */
[----:B------:R-:W0:Y:S01]  /*0080*/  LDC.64 R6, c[0x0][0x390] ;  /* 0x0000e400ff067b82 */ /* 0x000e220000000a00 */
[----:B--2---:R-:W-:-:S06]  /*0090*/  IMAD.WIDE R2, R9, 0x4, R2 ;  /* 0x0000000409027825 */ /* 0x004fcc00078e0202 */
[----:B-1----:R-:W2:Y:S01]  /*00a0*/  LDG.E R2, desc[UR4][R2.64] ;  /* 0x0000000402027981 */ /* 0x002ea2000c1e1900 */
[----:B---3--:R-:W-:-:S06]  /*00b0*/  IMAD.WIDE R4, R9, 0x4, R4 ;  /* 0x0000000409047825 */ /* 0x008fcc00078e0204 */
[----:B------:R-:W2:Y:S01]  /*00c0*/  LDG.E R5, desc[UR4][R4.64] ;  /* 0x0000000404057981 */ /* 0x000ea2000c1e1900 */
[----:B0-----:R-:W-:Y:S01]  /*00d0*/  IMAD.WIDE R6, R9, 0x4, R6 ;  /* 0x0000000409067825 */ /* 0x001fe200078e0206 */
[----:B--2---:R-:W-:-:S05]  /*00e0*/  IADD3 R9, PT, PT, R2, R5, RZ ;  /* 0x0000000502097210 */ /* 0x004fca0007ffe0ff */
[----:B------:R-:W-:Y:S01]  /*00f0*/  STG.E desc[UR4][R6.64], R9 ;  /* 0x0000000906007986 */ /* 0x000fe2000c101904 */
[----:B------:R-:W-:Y:S05]  /*0100*/  EXIT ;  /* 0x000000000000794d */ /* 0x000fea0003800000 */
.L_x_0:
[----:B------:R-:W-:-:S00]  /*0110*/  BRA `(.L_x_0) ;  /* 0xfffffffc00fc7947 */ /* 0x000fc0000383ffff */
[----:B------:R-:W-:-:S00]  /*0120*/  NOP ;  /* 0x0000000000007918 */ /* 0x000fc00000000000 */
        /* <DEDUP_REMOVED lines=13> */
.L_x_1:


//--------------------- .nv.shared.reserved.0     --------------------------
	.section	.nv.shared.reserved.0,"aw",@nobits
	.weak		__nv_reservedSMEM_offset_0_alias
	.size		__nv_reservedSMEM_offset_0_alias, 0, 64
	.other		__nv_reservedSMEM_offset_0_alias,@"STO_CUDA_RESERVED_SHARED STV_DEFAULT"
__nv_reservedSMEM_offset_0_alias:
	.zero		0
	.zero		64


//--------------------- .nv.constant0._Z6do_addPiS_S_ --------------------------
	.section	.nv.constant0._Z6do_addPiS_S_,"a",@progbits
	.sectionflags	@""
	.align	4
.nv.constant0._Z6do_addPiS_S_:
	.zero		920


//--------------------- SYMBOLS --------------------------

	.type		.nv.reservedSmem.offset0,@object
	.size		.nv.reservedSmem.offset0,0x4
